//
// Generated by NVIDIA NVVM Compiler
//
// Compiler Build ID: CL-36424714
// Cuda compilation tools, release 13.0, V13.0.88
// Based on NVVM 20.0.0
//

.version 9.0
.target sm_100
.address_size 64

	// .globl	_Z7correctf
.extern .func  (.param .b32 func_retval0) vprintf
(
	.param .b64 vprintf_param_0,
	.param .b64 vprintf_param_1
)
;
// _ZZ11incorrect_2fE5shmem has been demoted
.global .align 1 .b8 $str[4] = {37, 102, 10};

.visible .entry _Z7correctf(
	.param .f32 _Z7correctf_param_0
)
{
	.local .align 8 .b8 	__local_depot0[8];
	.reg .b64 	%SP;
	.reg .b64 	%SPL;
	.reg .pred 	%p<12>;
	.reg .b32 	%r<16>;
	.reg .b32 	%f<15>;
	.reg .b64 	%rd<5>;
	.reg .b64 	%fd<2>;

	mov.u64 	%SPL, __local_depot0;
	cvta.local.u64 	%SP, %SPL;
	ld.param.f32 	%f4, [_Z7correctf_param_0];
	mov.u32 	%r1, %tid.x;
	cvt.rn.f32.u32 	%f14, %r1;
	setp.gt.u32 	%p1, %r1, 22;
	setp.lt.u32 	%p2, %r1, 23;
	mov.b32 	%r3, -1;
	vote.sync.ballot.b32 	%r2, %p2, %r3;
	@%p1 bra 	$L__BB0_2;
	mov.b32 	%r4, %f14;
	shfl.sync.down.b32	%r5|%p4, %r4, 16, 31, %r2;
	mov.b32 	%f5, %r5;
	add.f32 	%f6, %f14, %f5;
	mov.b32 	%r6, %f6;
	shfl.sync.down.b32	%r7|%p5, %r6, 8, 31, %r2;
	mov.b32 	%f7, %r7;
	add.f32 	%f8, %f6, %f7;
	mov.b32 	%r8, %f8;
	shfl.sync.down.b32	%r9|%p6, %r8, 4, 31, %r2;
	mov.b32 	%f9, %r9;
	add.f32 	%f10, %f8, %f9;
	mov.b32 	%r10, %f10;
	shfl.sync.down.b32	%r11|%p7, %r10, 2, 31, %r2;
	mov.b32 	%f11, %r11;
	add.f32 	%f12, %f10, %f11;
	mov.b32 	%r12, %f12;
	shfl.sync.down.b32	%r13|%p8, %r12, 1, 31, %r2;
	mov.b32 	%f13, %r13;
	add.f32 	%f14, %f12, %f13;
$L__BB0_2:
	setp.ne.s32 	%p9, %r1, 0;
	setp.eq.f32 	%p10, %f4, %f14;
	or.pred  	%p11, %p9, %p10;
	@%p11 bra 	$L__BB0_4;
	cvt.f64.f32 	%fd1, %f14;
	add.u64 	%rd1, %SP, 0;
	add.u64 	%rd2, %SPL, 0;
	st.local.f64 	[%rd2], %fd1;
	mov.u64 	%rd3, $str;
	cvta.global.u64 	%rd4, %rd3;
	{ // callseq 0, 0
	.param .b64 param0;
	st.param.b64 	[param0], %rd4;
	.param .b64 param1;
	st.param.b64 	[param1], %rd1;
	.param .b32 retval0;
	call.uni (retval0), 
	vprintf, 
	(
	param0, 
	param1
	);
	ld.param.b32 	%r14, [retval0];
	} // callseq 0
$L__BB0_4:
	ret;

}
	// .globl	_Z9incorrectf
.visible .entry _Z9incorrectf(
	.param .f32 _Z9incorrectf_param_0
)
{
	.local .align 8 .b8 	__local_depot1[8];
	.reg .b64 	%SP;
	.reg .b64 	%SPL;
	.reg .pred 	%p<10>;
	.reg .b32 	%r<15>;
	.reg .b32 	%f<15>;
	.reg .b64 	%rd<5>;
	.reg .b64 	%fd<2>;

	mov.u64 	%SPL, __local_depot1;
	cvta.local.u64 	%SP, %SPL;
	ld.param.f32 	%f4, [_Z9incorrectf_param_0];
	mov.u32 	%r1, %tid.x;
	cvt.rn.f32.u32 	%f14, %r1;
	setp.gt.u32 	%p1, %r1, 22;
	@%p1 bra 	$L__BB1_2;
	// begin inline asm
	activemask.b32 %r2;
	// end inline asm
	mov.b32 	%r3, %f14;
	shfl.sync.down.b32	%r4|%p2, %r3, 16, 31, %r2;
	mov.b32 	%f5, %r4;
	add.f32 	%f6, %f14, %f5;
	mov.b32 	%r5, %f6;
	shfl.sync.down.b32	%r6|%p3, %r5, 8, 31, %r2;
	mov.b32 	%f7, %r6;
	add.f32 	%f8, %f6, %f7;
	mov.b32 	%r7, %f8;
	shfl.sync.down.b32	%r8|%p4, %r7, 4, 31, %r2;
	mov.b32 	%f9, %r8;
	add.f32 	%f10, %f8, %f9;
	mov.b32 	%r9, %f10;
	shfl.sync.down.b32	%r10|%p5, %r9, 2, 31, %r2;
	mov.b32 	%f11, %r10;
	add.f32 	%f12, %f10, %f11;
	mov.b32 	%r11, %f12;
	shfl.sync.down.b32	%r12|%p6, %r11, 1, 31, %r2;
	mov.b32 	%f13, %r12;
	add.f32 	%f14, %f12, %f13;
$L__BB1_2:
	setp.ne.s32 	%p7, %r1, 0;
	setp.eq.f32 	%p8, %f4, %f14;
	or.pred  	%p9, %p7, %p8;
	@%p9 bra 	$L__BB1_4;
	cvt.f64.f32 	%fd1, %f14;
	add.u64 	%rd1, %SP, 0;
	add.u64 	%rd2, %SPL, 0;
	st.local.f64 	[%rd2], %fd1;
	mov.u64 	%rd3, $str;
	cvta.global.u64 	%rd4, %rd3;
	{ // callseq 1, 0
	.param .b64 param0;
	st.param.b64 	[param0], %rd4;
	.param .b64 param1;
	st.param.b64 	[param1], %rd1;
	.param .b32 retval0;
	call.uni (retval0), 
	vprintf, 
	(
	param0, 
	param1
	);
	ld.param.b32 	%r13, [retval0];
	} // callseq 1
$L__BB1_4:
	ret;

}
	// .globl	_Z11incorrect_2f
.visible .entry _Z11incorrect_2f(
	.param .f32 _Z11incorrect_2f_param_0
)
{
	.local .align 8 .b8 	__local_depot2[8];
	.reg .b64 	%SP;
	.reg .b64 	%SPL;
	.reg .pred 	%p<9>;
	.reg .b32 	%r<7>;
	.reg .b32 	%f<23>;
	.reg .b64 	%rd<5>;
	.reg .b64 	%fd<2>;
	// demoted variable
	.shared .align 4 .b8 _ZZ11incorrect_2fE5shmem[128];
	mov.u64 	%SPL, __local_depot2;
	cvta.local.u64 	%SP, %SPL;
	ld.param.f32 	%f11, [_Z11incorrect_2f_param_0];
	mov.u32 	%r1, %tid.x;
	cvt.rn.f32.u32 	%f20, %r1;
	shl.b32 	%r3, %r1, 2;
	mov.u32 	%r4, _ZZ11incorrect_2fE5shmem;
	add.s32 	%r2, %r4, %r3;
	st.shared.f32 	[%r2], %f20;
	setp.gt.u32 	%p1, %r1, 6;
	@%p1 bra 	$L__BB2_2;
	ld.shared.f32 	%f12, [%r2+64];
	add.f32 	%f20, %f12, %f20;
	st.shared.f32 	[%r2], %f20;
$L__BB2_2:
	setp.gt.u32 	%p2, %r1, 14;
	@%p2 bra 	$L__BB2_4;
	ld.shared.f32 	%f13, [%r2+32];
	add.f32 	%f20, %f13, %f20;
	st.shared.f32 	[%r2], %f20;
$L__BB2_4:
	setp.gt.u32 	%p3, %r1, 18;
	@%p3 bra 	$L__BB2_6;
	ld.shared.f32 	%f14, [%r2+16];
	add.f32 	%f20, %f14, %f20;
	st.shared.f32 	[%r2], %f20;
$L__BB2_6:
	setp.gt.u32 	%p4, %r1, 20;
	@%p4 bra 	$L__BB2_8;
	ld.shared.f32 	%f15, [%r2+8];
	add.f32 	%f20, %f15, %f20;
	st.shared.f32 	[%r2], %f20;
$L__BB2_8:
	setp.gt.u32 	%p5, %r1, 21;
	@%p5 bra 	$L__BB2_10;
	ld.shared.f32 	%f16, [%r2+4];
	add.f32 	%f17, %f16, %f20;
	st.shared.f32 	[%r2], %f17;
$L__BB2_10:
	setp.ne.s32 	%p6, %r1, 0;
	ld.shared.f32 	%f18, [_ZZ11incorrect_2fE5shmem];
	setp.eq.f32 	%p7, %f11, %f18;
	or.pred  	%p8, %p6, %p7;
	@%p8 bra 	$L__BB2_12;
	cvt.f64.f32 	%fd1, %f18;
	add.u64 	%rd1, %SP, 0;
	add.u64 	%rd2, %SPL, 0;
	st.local.f64 	[%rd2], %fd1;
	mov.u64 	%rd3, $str;
	cvta.global.u64 	%rd4, %rd3;
	{ // callseq 2, 0
	.param .b64 param0;
	st.param.b64 	[param0], %rd4;
	.param .b64 param1;
	st.param.b64 	[param1], %rd1;
	.param .b32 retval0;
	call.uni (retval0), 
	vprintf, 
	(
	param0, 
	param1
	);
	ld.param.b32 	%r5, [retval0];
	} // callseq 2
$L__BB2_12:
	ret;

}


// ===== COMPILED SASS (sm_100) =====

	.target	sm_100

	.elftype	@"ET_EXEC"


//--------------------- .note.nv.tkinfo           --------------------------
	.section	.note.nv.tkinfo,"",@"SHT_NOTE"
	.sectionflags	@"SHF_NOTE_NV_TKINFO"
	.tkinfo
        /*0018*/ 	.word	0x00000002
        /*0030*/ 	.string	""
        /*0030*/ 	.string	"ptxas"
        /*0030*/ 	.string	"Cuda compilation tools, release 13.0, V13.0.88"
        /*0030*/ 	.string	"Build cuda_13.0.r13.0/compiler.36424714_0"
        /*0030*/ 	.string	"-arch sm_100 -m 64 "



//--------------------- .note.nv.cuinfo           --------------------------
	.section	.note.nv.cuinfo,"",@"SHT_NOTE"
	.sectionflags	@"SHF_NOTE_NV_CUINFO"
        /*0018*/ 	.short	0x0002
        /*001a*/ 	.short	0x0064
        /*001c*/ 	.short	0x0082
	.zero		2


//--------------------- .nv.info                  --------------------------
	.section	.nv.info,"",@"SHT_CUDA_INFO"
	.align	4


	//----- nvinfo : EIATTR_REGCOUNT
	.align		4
        /*0000*/ 	.byte	0x04, 0x2f
        /*0002*/ 	.short	(.L_2 - .L_1)
	.align		4
.L_1:
        /*0004*/ 	.word	index@(_Z7correctf)
        /*0008*/ 	.word	0x00000018


	//----- nvinfo : EIATTR_FRAME_SIZE
	.align		4
.L_2:
        /*000c*/ 	.byte	0x04, 0x11
        /*000e*/ 	.short	(.L_4 - .L_3)
	.align		4
.L_3:
        /*0010*/ 	.word	index@(_Z7correctf)
        /*0014*/ 	.word	0x00000008


	//----- nvinfo : EIATTR_REGCOUNT
	.align		4
.L_4:
        /*0018*/ 	.byte	0x04, 0x2f
        /*001a*/ 	.short	(.L_6 - .L_5)
	.align		4
.L_5:
        /*001c*/ 	.word	index@(_Z9incorrectf)
        /*0020*/ 	.word	0x00000018


	//----- nvinfo : EIATTR_FRAME_SIZE
	.align		4
.L_6:
        /*0024*/ 	.byte	0x04, 0x11
        /*0026*/ 	.short	(.L_8 - .L_7)
	.align		4
.L_7:
        /*0028*/ 	.word	index@(_Z9incorrectf)
        /*002c*/ 	.word	0x00000008


	//----- nvinfo : EIATTR_REGCOUNT
	.align		4
.L_8:
        /*0030*/ 	.byte	0x04, 0x2f
        /*0032*/ 	.short	(.L_10 - .L_9)
	.align		4
.L_9:
        /*0034*/ 	.word	index@(_Z11incorrect_2f)
        /*0038*/ 	.word	0x00000018


	//----- nvinfo : EIATTR_FRAME_SIZE
	.align		4
.L_10:
        /*003c*/ 	.byte	0x04, 0x11
        /*003e*/ 	.short	(.L_12 - .L_11)
	.align		4
.L_11:
        /*0040*/ 	.word	index@(_Z11incorrect_2f)
        /*0044*/ 	.word	0x00000008


	//----- nvinfo : EIATTR_MIN_STACK_SIZE
	.align		4
.L_12:
        /*0048*/ 	.byte	0x04, 0x12
        /*004a*/ 	.short	(.L_14 - .L_13)
	.align		4
.L_13:
        /*004c*/ 	.word	index@(_Z11incorrect_2f)
        /*0050*/ 	.word	0x00000008


	//----- nvinfo : EIATTR_MIN_STACK_SIZE
	.align		4
.L_14:
        /*0054*/ 	.byte	0x04, 0x12
        /*0056*/ 	.short	(.L_16 - .L_15)
	.align		4
.L_15:
        /*0058*/ 	.word	index@(_Z9incorrectf)
        /*005c*/ 	.word	0x00000008


	//----- nvinfo : EIATTR_MIN_STACK_SIZE
	.align		4
.L_16:
        /*0060*/ 	.byte	0x04, 0x12
        /*0062*/ 	.short	(.L_18 - .L_17)
	.align		4
.L_17:
        /*0064*/ 	.word	index@(_Z7correctf)
        /*0068*/ 	.word	0x00000008
.L_18:


//--------------------- .nv.compat                --------------------------
	.section	.nv.compat,"",@"SHT_CUDA_COMPAT_INFO"
	.align	4
        /*0000*/ 	.byte	0x02, 0x09, 0x00, 0x00, 0x02, 0x02, 0x01, 0x00, 0x02, 0x05, 0x05, 0x00, 0x03, 0x07, 0x01, 0x01
        /*0010*/ 	.byte	0x02, 0x03, 0x00, 0x00, 0x02, 0x06, 0x01, 0x00, 0x04, 0x0b, 0x08, 0x00, 0x09, 0x00, 0x00, 0x00
        /*0020*/ 	.byte	0x00, 0x00, 0x00, 0x00


//--------------------- .nv.info._Z11incorrect_2f --------------------------
	.section	.nv.info._Z11incorrect_2f,"",@"SHT_CUDA_INFO"
	.sectionflags	@""
	.align	4


	//----- nvinfo : EIATTR_CUDA_API_VERSION
	.align		4
        /*0000*/ 	.byte	0x04, 0x37
        /*0002*/ 	.short	(.L_20 - .L_19)
.L_19:
        /*0004*/ 	.word	0x00000082


	//----- nvinfo : EIATTR_KPARAM_INFO
	.align		4
.L_20:
        /*0008*/ 	.byte	0x04, 0x17
        /*000a*/ 	.short	(.L_22 - .L_21)
.L_21:
        /*000c*/ 	.word	0x00000000
        /*0010*/ 	.short	0x0000
        /*0012*/ 	.short	0x0000
        /*0014*/ 	.byte	0x00, 0xf0, 0x11, 0x00


	//----- nvinfo : EIATTR_SPARSE_MMA_MASK
	.align		4
.L_22:
        /*0018*/ 	.byte	0x03, 0x50
        /*001a*/ 	.short	0x0000


	//----- nvinfo : EIATTR_MAXREG_COUNT
	.align		4
        /*001c*/ 	.byte	0x03, 0x1b
        /*001e*/ 	.short	0x00ff


	//----- nvinfo : EIATTR_EXTERNS
	.align		4
        /*0020*/ 	.byte	0x04, 0x0f
        /*0022*/ 	.short	(.L_24 - .L_23)


	//   ....[0]....
	.align		4
.L_23:
        /*0024*/ 	.word	index@(vprintf)


	//----- nvinfo : EIATTR_MERCURY_ISA_VERSION
	.align		4
.L_24:
        /*0028*/ 	.byte	0x03, 0x5f
        /*002a*/ 	.short	0x0101


	//----- nvinfo : EIATTR_VRC_CTA_INIT_COUNT
	.align		4
        /*002c*/ 	.byte	0x02, 0x4a
	.zero		1
	.zero		1


	//----- nvinfo : EIATTR_SYSCALL_OFFSETS
	.align		4
        /*0030*/ 	.byte	0x04, 0x46
        /*0032*/ 	.short	(.L_26 - .L_25)


	//   ....[0]....
.L_25:
        /*0034*/ 	.word	0x000002e0


	//----- nvinfo : EIATTR_EXIT_INSTR_OFFSETS
	.align		4
.L_26:
        /*0038*/ 	.byte	0x04, 0x1c
        /*003a*/ 	.short	(.L_28 - .L_27)


	//   ....[0]....
.L_27:
        /*003c*/ 	.word	0x00000250


	//   ....[1]....
        /*0040*/ 	.word	0x000002f0


	//----- nvinfo : EIATTR_CRS_STACK_SIZE
	.align		4
.L_28:
        /*0044*/ 	.byte	0x04, 0x1e
        /*0046*/ 	.short	(.L_30 - .L_29)
.L_29:
        /*0048*/ 	.word	0x00000000


	//----- nvinfo : EIATTR_CBANK_PARAM_SIZE
	.align		4
.L_30:
        /*004c*/ 	.byte	0x03, 0x19
        /*004e*/ 	.short	0x0004


	//----- nvinfo : EIATTR_PARAM_CBANK
	.align		4
        /*0050*/ 	.byte	0x04, 0x0a
        /*0052*/ 	.short	(.L_32 - .L_31)
	.align		4
.L_31:
        /*0054*/ 	.word	index@(.nv.constant0._Z11incorrect_2f)
        /*0058*/ 	.short	0x0380
        /*005a*/ 	.short	0x0004


	//----- nvinfo : EIATTR_SW_WAR
	.align		4
.L_32:
        /*005c*/ 	.byte	0x04, 0x36
        /*005e*/ 	.short	(.L_34 - .L_33)
.L_33:
        /*0060*/ 	.word	0x00000008
.L_34:


//--------------------- .nv.info._Z9incorrectf    --------------------------
	.section	.nv.info._Z9incorrectf,"",@"SHT_CUDA_INFO"
	.sectionflags	@""
	.align	4


	//----- nvinfo : EIATTR_CUDA_API_VERSION
	.align		4
        /*0000*/ 	.byte	0x04, 0x37
        /*0002*/ 	.short	(.L_36 - .L_35)
.L_35:
        /*0004*/ 	.word	0x00000082


	//----- nvinfo : EIATTR_KPARAM_INFO
	.align		4
.L_36:
        /*0008*/ 	.byte	0x04, 0x17
        /*000a*/ 	.short	(.L_38 - .L_37)
.L_37:
        /*000c*/ 	.word	0x00000000
        /*0010*/ 	.short	0x0000
        /*0012*/ 	.short	0x0000
        /*0014*/ 	.byte	0x00, 0xf0, 0x11, 0x00


	//----- nvinfo : EIATTR_SPARSE_MMA_MASK
	.align		4
.L_38:
        /*0018*/ 	.byte	0x03, 0x50
        /*001a*/ 	.short	0x0000


	//----- nvinfo : EIATTR_MAXREG_COUNT
	.align		4
        /*001c*/ 	.byte	0x03, 0x1b
        /*001e*/ 	.short	0x00ff


	//----- nvinfo : EIATTR_EXTERNS
	.align		4
        /*0020*/ 	.byte	0x04, 0x0f
        /*0022*/ 	.short	(.L_40 - .L_39)


	//   ....[0]....
	.align		4
.L_39:
        /*0024*/ 	.word	index@(vprintf)


	//----- nvinfo : EIATTR_MERCURY_ISA_VERSION
	.align		4
.L_40:
        /*0028*/ 	.byte	0x03, 0x5f
        /*002a*/ 	.short	0x0101


	//----- nvinfo : EIATTR_COOP_GROUP_MASK_REGIDS
	.align		4
        /*002c*/ 	.byte	0x04, 0x29
        /*002e*/ 	.short	(.L_42 - .L_41)


	//   ....[0]....
.L_41:
        /*0030*/ 	.word	0x0500000f


	//   ....[1]....
        /*0034*/ 	.word	0x0500000f


	//   ....[2]....
        /*0038*/ 	.word	0x0500000f


	//   ....[3]....
        /*003c*/ 	.word	0x0500000f


	//   ....[4]....
        /*0040*/ 	.word	0x0500000f


	//   ....[5]....
        /*0044*/ 	.word	0x0500000f


	//   ....[6]....
        /*0048*/ 	.word	0x0500000f


	//   ....[7]....
        /*004c*/ 	.word	0x0500000f


	//   ....[8]....
        /*0050*/ 	.word	0x0500000f


	//   ....[9]....
        /*0054*/ 	.word	0x0500000f


	//----- nvinfo : EIATTR_COOP_GROUP_INSTR_OFFSETS
	.align		4
.L_42:
        /*0058*/ 	.byte	0x04, 0x28
        /*005a*/ 	.short	(.L_44 - .L_43)


	//   ....[0]....
.L_43:
        /*005c*/ 	.word	0x000000e0


	//   ....[1]....
        /*0060*/ 	.word	0x00000100


	//   ....[2]....
        /*0064*/ 	.word	0x00000120


	//   ....[3]....
        /*0068*/ 	.word	0x00000140


	//   ....[4]....
        /*006c*/ 	.word	0x00000160


	//   ....[5]....
        /*0070*/ 	.word	0x000002c0


	//   ....[6]....
        /*0074*/ 	.word	0x00000320


	//   ....[7]....
        /*0078*/ 	.word	0x00000380


	//   ....[8]....
        /*007c*/ 	.word	0x000003e0


	//   ....[9]....
        /*0080*/ 	.word	0x00000440


	//----- nvinfo : EIATTR_VRC_CTA_INIT_COUNT
	.align		4
.L_44:
        /*0084*/ 	.byte	0x02, 0x4a
	.zero		1
	.zero		1


	//----- nvinfo : EIATTR_SYSCALL_OFFSETS
	.align		4
        /*0088*/ 	.byte	0x04, 0x46
        /*008a*/ 	.short	(.L_46 - .L_45)


	//   ....[0]....
.L_45:
        /*008c*/ 	.word	0x00000270


	//----- nvinfo : EIATTR_EXIT_INSTR_OFFSETS
	.align		4
.L_46:
        /*0090*/ 	.byte	0x04, 0x1c
        /*0092*/ 	.short	(.L_48 - .L_47)


	//   ....[0]....
.L_47:
        /*0094*/ 	.word	0x000001c0


	//   ....[1]....
        /*0098*/ 	.word	0x00000280


	//----- nvinfo : EIATTR_CRS_STACK_SIZE
	.align		4
.L_48:
        /*009c*/ 	.byte	0x04, 0x1e
        /*009e*/ 	.short	(.L_50 - .L_49)
.L_49:
        /*00a0*/ 	.word	0x00000000


	//----- nvinfo : EIATTR_CBANK_PARAM_SIZE
	.align		4
.L_50:
        /*00a4*/ 	.byte	0x03, 0x19
        /*00a6*/ 	.short	0x0004


	//----- nvinfo : EIATTR_PARAM_CBANK
	.align		4
        /*00a8*/ 	.byte	0x04, 0x0a
        /*00aa*/ 	.short	(.L_52 - .L_51)
	.align		4
.L_51:
        /*00ac*/ 	.word	index@(.nv.constant0._Z9incorrectf)
        /*00b0*/ 	.short	0x0380
        /*00b2*/ 	.short	0x0004


	//----- nvinfo : EIATTR_SW_WAR
	.align		4
.L_52:
        /*00b4*/ 	.byte	0x04, 0x36
        /*00b6*/ 	.short	(.L_54 - .L_53)
.L_53:
        /*00b8*/ 	.word	0x00000008
.L_54:


//--------------------- .nv.info._Z7correctf      --------------------------
	.section	.nv.info._Z7correctf,"",@"SHT_CUDA_INFO"
	.sectionflags	@""
	.align	4


	//----- nvinfo : EIATTR_CUDA_API_VERSION
	.align		4
        /*0000*/ 	.byte	0x04, 0x37
        /*0002*/ 	.short	(.L_56 - .L_55)
.L_55:
        /*0004*/ 	.word	0x00000082


	//----- nvinfo : EIATTR_KPARAM_INFO
	.align		4
.L_56:
        /*0008*/ 	.byte	0x04, 0x17
        /*000a*/ 	.short	(.L_58 - .L_57)
.L_57:
        /*000c*/ 	.word	0x00000000
        /*0010*/ 	.short	0x0000
        /*0012*/ 	.short	0x0000
        /*0014*/ 	.byte	0x00, 0xf0, 0x11, 0x00


	//----- nvinfo : EIATTR_SPARSE_MMA_MASK
	.align		4
.L_58:
        /*0018*/ 	.byte	0x03, 0x50
        /*001a*/ 	.short	0x0000


	//----- nvinfo : EIATTR_MAXREG_COUNT
	.align		4
        /*001c*/ 	.byte	0x03, 0x1b
        /*001e*/ 	.short	0x00ff


	//----- nvinfo : EIATTR_EXTERNS
	.align		4
        /*0020*/ 	.byte	0x04, 0x0f
        /*0022*/ 	.short	(.L_60 - .L_59)


	//   ....[0]....
	.align		4
.L_59:
        /*0024*/ 	.word	index@(vprintf)


	//----- nvinfo : EIATTR_MERCURY_ISA_VERSION
	.align		4
.L_60:
        /*0028*/ 	.byte	0x03, 0x5f
        /*002a*/ 	.short	0x0101


	//----- nvinfo : EIATTR_COOP_GROUP_MASK_REGIDS
	.align		4
        /*002c*/ 	.byte	0x04, 0x29
        /*002e*/ 	.short	(.L_62 - .L_61)


	//   ....[0]....
.L_61:
        /*0030*/ 	.word	0xffffffff


	//   ....[1]....
        /*0034*/ 	.word	0x05000004


	//   ....[2]....
        /*0038*/ 	.word	0x05000005


	//   ....[3]....
        /*003c*/ 	.word	0x05000009


	//   ....[4]....
        /*0040*/ 	.word	0x05000008


	//   ....[5]....
        /*0044*/ 	.word	0x0500000b


	//   ....[6]....
        /*0048*/ 	.word	0x0500000f


	//   ....[7]....
        /*004c*/ 	.word	0x0500000f


	//   ....[8]....
        /*0050*/ 	.word	0x0500000f


	//   ....[9]....
        /*0054*/ 	.word	0x0500000f


	//   ....[10]....
        /*0058*/ 	.word	0x0500000f


	//----- nvinfo : EIATTR_COOP_GROUP_INSTR_OFFSETS
	.align		4
.L_62:
        /*005c*/ 	.byte	0x04, 0x28
        /*005e*/ 	.short	(.L_64 - .L_63)


	//   ....[0]....
.L_63:
        /*0060*/ 	.word	0x000000b0


	//   ....[1]....
        /*0064*/ 	.word	0x00000130


	//   ....[2]....
        /*0068*/ 	.word	0x00000150


	//   ....[3]....
        /*006c*/ 	.word	0x00000170


	//   ....[4]....
        /*0070*/ 	.word	0x00000190


	//   ....[5]....
        /*0074*/ 	.word	0x000001b0


	//   ....[6]....
        /*0078*/ 	.word	0x00000320


	//   ....[7]....
        /*007c*/ 	.word	0x00000390


	//   ....[8]....
        /*0080*/ 	.word	0x00000410


	//   ....[9]....
        /*0084*/ 	.word	0x00000490


	//   ....[10]....
        /*0088*/ 	.word	0x00000500


	//----- nvinfo : EIATTR_VRC_CTA_INIT_COUNT
	.align		4
.L_64:
        /*008c*/ 	.byte	0x02, 0x4a
	.zero		1
	.zero		1


	//----- nvinfo : EIATTR_SYSCALL_OFFSETS
	.align		4
        /*0090*/ 	.byte	0x04, 0x46
        /*0092*/ 	.short	(.L_66 - .L_65)


	//   ....[0]....
.L_65:
        /*0094*/ 	.word	0x000002a0


	//----- nvinfo : EIATTR_EXIT_INSTR_OFFSETS
	.align		4
.L_66:
        /*0098*/ 	.byte	0x04, 0x1c
        /*009a*/ 	.short	(.L_68 - .L_67)


	//   ....[0]....
.L_67:
        /*009c*/ 	.word	0x00000210


	//   ....[1]....
        /*00a0*/ 	.word	0x000002b0


	//----- nvinfo : EIATTR_CRS_STACK_SIZE
	.align		4
.L_68:
        /*00a4*/ 	.byte	0x04, 0x1e
        /*00a6*/ 	.short	(.L_70 - .L_69)
.L_69:
        /*00a8*/ 	.word	0x00000000


	//----- nvinfo : EIATTR_CBANK_PARAM_SIZE
	.align		4
.L_70:
        /*00ac*/ 	.byte	0x03, 0x19
        /*00ae*/ 	.short	0x0004


	//----- nvinfo : EIATTR_PARAM_CBANK
	.align		4
        /*00b0*/ 	.byte	0x04, 0x0a
        /*00b2*/ 	.short	(.L_72 - .L_71)
	.align		4
.L_71:
        /*00b4*/ 	.word	index@(.nv.constant0._Z7correctf)
        /*00b8*/ 	.short	0x0380
        /*00ba*/ 	.short	0x0004


	//----- nvinfo : EIATTR_SW_WAR
	.align		4
.L_72:
        /*00bc*/ 	.byte	0x04, 0x36
        /*00be*/ 	.short	(.L_74 - .L_73)
.L_73:
        /*00c0*/ 	.word	0x00000008
.L_74:


//--------------------- .nv.callgraph             --------------------------
	.section	.nv.callgraph,"",@"SHT_CUDA_CALLGRAPH"
	.align	4
	.sectionentsize	8
	.align		4
        /*0000*/ 	.word	0x00000000
	.align		4
        /*0004*/ 	.word	0xffffffff
	.align		4
        /*0008*/ 	.word	index@(_Z11incorrect_2f)
	.align		4
        /*000c*/ 	.word	index@(vprintf)
	.align		4
        /*0010*/ 	.word	index@(_Z9incorrectf)
	.align		4
        /*0014*/ 	.word	index@(vprintf)
	.align		4
        /*0018*/ 	.word	index@(_Z7correctf)
	.align		4
        /*001c*/ 	.word	index@(vprintf)
	.align		4
        /*0020*/ 	.word	0x00000000
	.align		4
        /*0024*/ 	.word	0xfffffffe
	.align		4
        /*0028*/ 	.word	0x00000000
	.align		4
        /*002c*/ 	.word	0xfffffffd
	.align		4
        /*0030*/ 	.word	0x00000000
	.align		4
        /*0034*/ 	.word	0xfffffffc


//--------------------- .nv.constant4             --------------------------
	.section	.nv.constant4,"a",@progbits
	.align	8
	.align		8
.nv.constant4:
        /*0000*/ 	.dword	vprintf
	.align		8
        /*0008*/ 	.dword	$str


//--------------------- .text._Z11incorrect_2f    --------------------------
	.section	.text._Z11incorrect_2f,"ax",@progbits
	.align	128
        .global         _Z11incorrect_2f
        .type           _Z11incorrect_2f,@function
        .size           _Z11incorrect_2f,(.L_x_24 - _Z11incorrect_2f)
        .other          _Z11incorrect_2f,@"STO_CUDA_ENTRY STV_DEFAULT"
_Z11incorrect_2f:
.text._Z11incorrect_2f:
[----:B------:R-:W0:Y:S01]  /*0000*/  LDC R1, c[0x0][0x37c] ;  /* 0x0000df00ff017b82 */ /* 0x000e220000000800 */
[----:B------:R-:W1:Y:S07]  /*0010*/  S2R R7, SR_TID.X ;  /* 0x0000000000077919 */ /* 0x000e6e0000002100 */
[----:B------:R-:W2:Y:S01]  /*0020*/  S2UR UR5, SR_CgaCtaId ;  /* 0x00000000000579c3 */ /* 0x000ea20000008800 */
[----:B------:R-:W-:Y:S01]  /*0030*/  UMOV UR4, 0x400 ;  /* 0x0000040000047882 */ /* 0x000fe20000000000 */
[----:B------:R-:W3:Y:S01]  /*0040*/  LDCU UR6, c[0x0][0x380] ;  /* 0x00007000ff0677ac */ /* 0x000ee20008000800 */
[----:B0-----:R-:W-:Y:S01]  /*0050*/  VIADD R1, R1, 0xfffffff8 ;  /* 0xfffffff801017836 */ /* 0x001fe20000000000 */
[----:B--2---:R-:W-:Y:S01]  /*0060*/  ULEA UR4, UR5, UR4, 0x18 ;  /* 0x0000000405047291 */ /* 0x004fe2000f8ec0ff */
[----:B------:R-:W0:Y:S01]  /*0070*/  LDCU UR5, c[0x0][0x2fc] ;  /* 0x00005f80ff0577ac */ /* 0x000e220008000800 */
[----:B-1----:R-:W-:-:S02]  /*0080*/  ISETP.GT.U32.AND P0, PT, R7, 0x6, PT ;  /* 0x000000060700780c */ /* 0x002fc40003f04070 */
[C---:B------:R-:W-:Y:S02]  /*0090*/  ISETP.GT.U32.AND P1, PT, R7.reuse, 0xe, PT ;  /* 0x0000000e0700780c */ /* 0x040fe40003f24070 */
[C---:B------:R-:W-:Y:S02]  /*00a0*/  LEA R2, R7.reuse, UR4, 0x2 ;  /* 0x0000000407027c11 */ /* 0x040fe4000f8e10ff */
[C---:B------:R-:W-:Y:S02]  /*00b0*/  ISETP.GT.U32.AND P2, PT, R7.reuse, 0x12, PT ;  /* 0x000000120700780c */ /* 0x040fe40003f44070 */
[C---:B------:R-:W-:Y:S02]  /*00c0*/  ISETP.GT.U32.AND P3, PT, R7.reuse, 0x14, PT ;  /* 0x000000140700780c */ /* 0x040fe40003f64070 */
[----:B------:R-:W-:Y:S02]  /*00d0*/  ISETP.GT.U32.AND P4, PT, R7, 0x15, PT ;  /* 0x000000150700780c */ /* 0x000fe40003f84070 */
[----:B------:R-:W-:Y:S01]  /*00e0*/  I2FP.F32.U32 R3, R7 ;  /* 0x0000000700037245 */ /* 0x000fe20000201000 */
[----:B------:R-:W1:Y:S04]  /*00f0*/  @!P0 LDS R0, [R2+0x40] ;  /* 0x0000400002008984 */ /* 0x000e680000000800 */
[----:B------:R-:W2:Y:S04]  /*0100*/  @!P1 LDS R4, [R2+0x20] ;  /* 0x0000200002049984 */ /* 0x000ea80000000800 */
[----:B------:R-:W4:Y:S04]  /*0110*/  @!P2 LDS R6, [R2+0x10] ;  /* 0x000010000206a984 */ /* 0x000f280000000800 */
[----:B------:R-:W5:Y:S04]  /*0120*/  @!P3 LDS R8, [R2+0x8] ;  /* 0x000008000208b984 */ /* 0x000f680000000800 */
[----:B------:R-:W3:Y:S04]  /*0130*/  @!P4 LDS R10, [R2+0x4] ;  /* 0x00000400020ac984 */ /* 0x000ee80000000800 */
[----:B------:R1:W-:Y:S02]  /*0140*/  STS [R2], R3 ;  /* 0x0000000302007388 */ /* 0x0003e40000000800 */
[----:B-1----:R-:W-:-:S05]  /*0150*/  @!P0 FADD R3, R3, R0 ;  /* 0x0000000003038221 */ /* 0x002fca0000000000 */
[----:B------:R2:W-:Y:S02]  /*0160*/  @!P0 STS [R2], R3 ;  /* 0x0000000302008388 */ /* 0x0005e40000000800 */
[----:B--2---:R-:W-:-:S05]  /*0170*/  @!P1 FADD R3, R3, R4 ;  /* 0x0000000403039221 */ /* 0x004fca0000000000 */
[----:B------:R4:W-:Y:S02]  /*0180*/  @!P1 STS [R2], R3 ;  /* 0x0000000302009388 */ /* 0x0009e40000000800 */
[----:B----4-:R-:W-:-:S05]  /*0190*/  @!P2 FADD R3, R3, R6 ;  /* 0x000000060303a221 */ /* 0x010fca0000000000 */
[----:B------:R5:W-:Y:S02]  /*01a0*/  @!P2 STS [R2], R3 ;  /* 0x000000030200a388 */ /* 0x000be40000000800 */
[----:B-----5:R-:W-:-:S04]  /*01b0*/  @!P3 FADD R3, R3, R8 ;  /* 0x000000080303b221 */ /* 0x020fc80000000000 */
[----:B---3--:R-:W-:Y:S01]  /*01c0*/  @!P4 FADD R5, R10, R3 ;  /* 0x000000030a05c221 */ /* 0x008fe20000000000 */
[----:B------:R-:W-:Y:S04]  /*01d0*/  @!P3 STS [R2], R3 ;  /* 0x000000030200b388 */ /* 0x000fe80000000800 */
[----:B------:R-:W-:Y:S04]  /*01e0*/  @!P4 STS [R2], R5 ;  /* 0x000000050200c388 */ /* 0x000fe80000000800 */
[----:B------:R-:W1:Y:S01]  /*01f0*/  LDS R0, [UR4] ;  /* 0x00000004ff007984 */ /* 0x000e620008000800 */
[----:B------:R-:W2:Y:S02]  /*0200*/  LDCU UR4, c[0x0][0x2f8] ;  /* 0x00005f00ff0477ac */ /* 0x000ea40008000800 */
[----:B--2---:R-:W-:-:S02]  /*0210*/  IADD3 R6, P1, PT, R1, UR4, RZ ;  /* 0x0000000401067c10 */ /* 0x004fc4000ff3e0ff */
[----:B-1----:R-:W-:-:S04]  /*0220*/  FSETP.NEU.AND P0, PT, R0, UR6, PT ;  /* 0x0000000600007c0b */ /* 0x002fc8000bf0d000 */
[----:B------:R-:W-:Y:S01]  /*0230*/  ISETP.NE.OR P0, PT, R7, RZ, !P0 ;  /* 0x000000ff0700720c */ /* 0x000fe20004705670 */
[----:B0-----:R-:W-:-:S12]  /*0240*/  IMAD.X R7, RZ, RZ, UR5, P1 ;  /* 0x00000005ff077e24 */ /* 0x001fd800088e06ff */
[----:B------:R-:W-:Y:S05]  /*0250*/  @P0 EXIT ;  /* 0x000000000000094d */ /* 0x000fea0003800000 */
[----:B------:R-:W0:Y:S01]  /*0260*/  F2F.F64.F32 R2, R0 ;  /* 0x0000000000027310 */ /* 0x000e220000201800 */
[----:B------:R-:W-:Y:S01]  /*0270*/  MOV R8, 0x0 ;  /* 0x0000000000087802 */ /* 0x000fe20000000f00 */
[----:B------:R-:W1:Y:S05]  /*0280*/  LDCU.64 UR4, c[0x4][0x8] ;  /* 0x01000100ff0477ac */ /* 0x000e6a0008000a00 */
[----:B------:R-:W2:Y:S01]  /*0290*/  LDC.64 R8, c[0x4][R8] ;  /* 0x0100000008087b82 */ /* 0x000ea20000000a00 */
[----:B0-----:R0:W-:Y:S01]  /*02a0*/  STL.64 [R1], R2 ;  /* 0x0000000201007387 */ /* 0x0011e20000100a00 */
[----:B-1----:R-:W-:Y:S02]  /*02b0*/  IMAD.U32 R4, RZ, RZ, UR4 ;  /* 0x00000004ff047e24 */ /* 0x002fe4000f8e00ff */
[----:B------:R-:W-:-:S07]  /*02c0*/  IMAD.U32 R5, RZ, RZ, UR5 ;  /* 0x00000005ff057e24 */ /* 0x000fce000f8e00ff */
[----:B------:R-:W-:-:S07]  /*02d0*/  LEPC R20, `(.L_x_0) ;  /* 0x000000001014794e */ /* 0x000fce0000000000 */
[----:B0-2---:R-:W-:Y:S05]  /*02e0*/  CALL.ABS.NOINC R8 ;  /* 0x0000000008007343 */ /* 0x005fea0003c00000 */
.L_x_0:
[----:B------:R-:W-:Y:S05]  /*02f0*/  EXIT ;  /* 0x000000000000794d */ /* 0x000fea0003800000 */
.L_x_1:
[----:B------:R-:W-:-:S00]  /*0300*/  BRA `(.L_x_1) ;  /* 0xfffffffc00fc7947 */ /* 0x000fc0000383ffff */
[----:B------:R-:W-:-:S00]  /*0310*/  NOP ;  /* 0x0000000000007918 */ /* 0x000fc00000000000 */
        /* <DEDUP_REMOVED lines=14> */
.L_x_24:


//--------------------- .text._Z9incorrectf       --------------------------
	.section	.text._Z9incorrectf,"ax",@progbits
	.align	128
        .global         _Z9incorrectf
        .type           _Z9incorrectf,@function
        .size           _Z9incorrectf,(.L_x_25 - _Z9incorrectf)
        .other          _Z9incorrectf,@"STO_CUDA_ENTRY STV_DEFAULT"
_Z9incorrectf:
.text._Z9incorrectf:
[----:B------:R-:W0:Y:S01]  /*0000*/  LDC R1, c[0x0][0x37c] ;  /* 0x0000df00ff017b82 */ /* 0x000e220000000800 */
[----:B------:R-:W1:Y:S01]  /*0010*/  S2R R3, SR_TID.X ;  /* 0x0000000000037919 */ /* 0x000e620000002100 */
[----:B------:R-:W2:Y:S01]  /*0020*/  LDCU UR4, c[0x0][0x2f8] ;  /* 0x00005f00ff0477ac */ /* 0x000ea20008000800 */
[----:B0-----:R-:W-:Y:S01]  /*0030*/  VIADD R1, R1, 0xfffffff8 ;  /* 0xfffffff801017836 */ /* 0x001fe20000000000 */
[----:B------:R-:W-:Y:S01]  /*0040*/  BSSY B0, `(.L_x_2) ;  /* 0x0000014000007945 */ /* 0x000fe20003800000 */
[----:B------:R-:W0:Y:S03]  /*0050*/  LDCU UR5, c[0x0][0x2fc] ;  /* 0x00005f80ff0577ac */ /* 0x000e260008000800 */
[----:B--2---:R-:W-:-:S05]  /*0060*/  IADD3 R7, P1, PT, R1, UR4, RZ ;  /* 0x0000000401077c10 */ /* 0x004fca000ff3e0ff */
[----:B0-----:R-:W-:Y:S01]  /*0070*/  IMAD.X R10, RZ, RZ, UR5, P1 ;  /* 0x00000005ff0a7e24 */ /* 0x001fe200088e06ff */
[----:B-1----:R-:W-:Y:S02]  /*0080*/  ISETP.GT.U32.AND P0, PT, R3, 0x16, PT ;  /* 0x000000160300780c */ /* 0x002fe40003f04070 */
[----:B------:R-:W-:-:S11]  /*0090*/  I2FP.F32.U32 R13, R3 ;  /* 0x00000003000d7245 */ /* 0x000fd60000201000 */
[----:B------:R-:W-:Y:S05]  /*00a0*/  @P0 BRA `(.L_x_3) ;  /* 0x0000000000340947 */ /* 0x000fea0003800000 */
[----:B------:R-:W-:-:S04]  /*00b0*/  VOTE.ANY R15, PT, PT ;  /* 0x00000000000f7806 */ /* 0x000fc800038e0100 */
[----:B------:R-:W-:-:S13]  /*00c0*/  R2UR UR4, R15 ;  /* 0x000000000f0472ca */ /* 0x000fda00000e0000 */
[----:B------:R-:W-:Y:S05]  /*00d0*/  BRA.DIV UR4, `(.L_x_4) ;  /* 0x00000002046c7947 */ /* 0x000fea000b800000 */
[----:B------:R-:W0:Y:S02]  /*00e0*/  SHFL.DOWN PT, R14, R13, 0x10, 0x1f ;  /* 0x0a001f000d0e7f89 */ /* 0x000e2400000e0000 */
[----:B0-----:R-:W-:-:S05]  /*00f0*/  FADD R0, R13, R14 ;  /* 0x0000000e0d007221 */ /* 0x001fca0000000000 */
[----:B------:R-:W0:Y:S02]  /*0100*/  SHFL.DOWN PT, R14, R0, 0x8, 0x1f ;  /* 0x09001f00000e7f89 */ /* 0x000e2400000e0000 */
[----:B0-----:R-:W-:-:S05]  /*0110*/  FADD R2, R0, R14 ;  /* 0x0000000e00027221 */ /* 0x001fca0000000000 */
[----:B------:R-:W0:Y:S02]  /*0120*/  SHFL.DOWN PT, R14, R2, 0x4, 0x1f ;  /* 0x08801f00020e7f89 */ /* 0x000e2400000e0000 */
[----:B0-----:R-:W-:-:S05]  /*0130*/  FADD R4, R2, R14 ;  /* 0x0000000e02047221 */ /* 0x001fca0000000000 */
[----:B------:R-:W0:Y:S02]  /*0140*/  SHFL.DOWN PT, R14, R4, 0x2, 0x1f ;  /* 0x08401f00040e7f89 */ /* 0x000e2400000e0000 */
[----:B0-----:R-:W-:-:S05]  /*0150*/  FADD R6, R4, R14 ;  /* 0x0000000e04067221 */ /* 0x001fca0000000000 */
[----:B------:R0:W1:Y:S02]  /*0160*/  SHFL.DOWN PT, R14, R6, 0x1, 0x1f ;  /* 0x08201f00060e7f89 */ /* 0x00006400000e0000 */
.L_x_11:
[----:B-1----:R-:W-:-:S07]  /*0170*/  FADD R13, R6, R14 ;  /* 0x0000000e060d7221 */ /* 0x002fce0000000000 */
.L_x_3:
[----:B------:R-:W-:Y:S05]  /*0180*/  BSYNC B0 ;  /* 0x0000000000007941 */ /* 0x000fea0003800000 */
.L_x_2:
[----:B------:R-:W1:Y:S02]  /*0190*/  LDCU UR4, c[0x0][0x380] ;  /* 0x00007000ff0477ac */ /* 0x000e640008000800 */
[----:B-1----:R-:W-:-:S04]  /*01a0*/  FSETP.NEU.AND P0, PT, R13, UR4, PT ;  /* 0x000000040d007c0b */ /* 0x002fc8000bf0d000 */
[----:B------:R-:W-:-:S13]  /*01b0*/  ISETP.NE.OR P0, PT, R3, RZ, !P0 ;  /* 0x000000ff0300720c */ /* 0x000fda0004705670 */
[----:B------:R-:W-:Y:S05]  /*01c0*/  @P0 EXIT ;  /* 0x000000000000094d */ /* 0x000fea0003800000 */
[----:B------:R-:W1:Y:S01]  /*01d0*/  F2F.F64.F32 R2, R13 ;  /* 0x0000000d00027310 */ /* 0x000e620000201800 */
[----:B------:R-:W-:Y:S01]  /*01e0*/  MOV R0, 0x0 ;  /* 0x0000000000007802 */ /* 0x000fe20000000f00 */
[----:B------:R-:W2:Y:S01]  /*01f0*/  LDCU.64 UR4, c[0x4][0x8] ;  /* 0x01000100ff0477ac */ /* 0x000ea20008000a00 */
[----:B0-----:R-:W-:Y:S01]  /*0200*/  MOV R6, R7 ;  /* 0x0000000700067202 */ /* 0x001fe20000000f00 */
[----:B------:R-:W-:Y:S01]  /*0210*/  IMAD.MOV.U32 R7, RZ, RZ, R10 ;  /* 0x000000ffff077224 */ /* 0x000fe200078e000a */
[----:B------:R0:W3:Y:S01]  /*0220*/  LDC.64 R8, c[0x4][R0] ;  /* 0x0100000000087b82 */ /* 0x0000e20000000a00 */
[----:B-1----:R0:W-:Y:S01]  /*0230*/  STL.64 [R1], R2 ;  /* 0x0000000201007387 */ /* 0x0021e20000100a00 */
[----:B--2---:R-:W-:Y:S01]  /*0240*/  MOV R4, UR4 ;  /* 0x0000000400047c02 */ /* 0x004fe20008000f00 */
[----:B------:R-:W-:-:S07]  /*0250*/  IMAD.U32 R5, RZ, RZ, UR5 ;  /* 0x00000005ff057e24 */ /* 0x000fce000f8e00ff */
[----:B------:R-:W-:-:S07]  /*0260*/  LEPC R20, `(.L_x_5) ;  /* 0x000000001014794e */ /* 0x000fce0000000000 */
[----:B0--3--:R-:W-:Y:S05]  /*0270*/  CALL.ABS.NOINC R8 ;  /* 0x0000000008007343 */ /* 0x009fea0003c00000 */
.L_x_5:
[----:B------:R-:W-:Y:S05]  /*0280*/  EXIT ;  /* 0x000000000000794d */ /* 0x000fea0003800000 */
.L_x_4:
[----:B------:R-:W-:Y:S02]  /*0290*/  HFMA2 R12, -RZ, RZ, 0, 9.5367431640625e-07 ;  /* 0x00000010ff0c7431 */ /* 0x000fe400000001ff */
[----:B------:R-:W-:-:S07]  /*02a0*/  IMAD.MOV.U32 R11, RZ, RZ, 0x1f ;  /* 0x0000001fff0b7424 */ /* 0x000fce00078e00ff */
[----:B------:R-:W-:Y:S05]  /*02b0*/  WARPSYNC.COLLECTIVE R15, `(.L_x_6) ;  /* 0x000000000f087348 */ /* 0x000fea0003c00000 */
[----:B------:R0:W1:Y:S02]  /*02c0*/  SHFL.DOWN P6, R14, R13, R12, R11 ;  /* 0x0800000c0d0e7389 */ /* 0x00006400000c000b */
[----:B01----:R-:W-:Y:S05]  /*02d0*/  ENDCOLLECTIVE ;  /* 0x000000000000791b */ /* 0x003fea0003800000 */
.L_x_6:
[----:B------:R-:W-:Y:S02]  /*02e0*/  IMAD.MOV.U32 R12, RZ, RZ, 0x8 ;  /* 0x00000008ff0c7424 */ /* 0x000fe400078e00ff */
[----:B------:R-:W-:-:S05]  /*02f0*/  FADD R0, R13, R14 ;  /* 0x0000000e0d007221 */ /* 0x000fca0000000000 */
[----:B------:R-:W-:-:S07]  /*0300*/  MOV R13, R0 ;  /* 0x00000000000d7202 */ /* 0x000fce0000000f00 */
[----:B------:R-:W-:Y:S05]  /*0310*/  WARPSYNC.COLLECTIVE R15, `(.L_x_7) ;  /* 0x000000000f087348 */ /* 0x000fea0003c00000 */
[----:B------:R0:W1:Y:S02]  /*0320*/  SHFL.DOWN P6, R14, R13, R12, R11 ;  /* 0x0800000c0d0e7389 */ /* 0x00006400000c000b */
[----:B01----:R-:W-:Y:S05]  /*0330*/  ENDCOLLECTIVE ;  /* 0x000000000000791b */ /* 0x003fea0003800000 */
.L_x_7:
[----:B------:R-:W-:Y:S02]  /*0340*/  IMAD.MOV.U32 R12, RZ, RZ, 0x4 ;  /* 0x00000004ff0c7424 */ /* 0x000fe400078e00ff */
[----:B------:R-:W-:-:S05]  /*0350*/  FADD R2, R0, R14 ;  /* 0x0000000e00027221 */ /* 0x000fca0000000000 */
[----:B------:R-:W-:-:S07]  /*0360*/  MOV R13, R2 ;  /* 0x00000002000d7202 */ /* 0x000fce0000000f00 */
[----:B------:R-:W-:Y:S05]  /*0370*/  WARPSYNC.COLLECTIVE R15, `(.L_x_8) ;  /* 0x000000000f087348 */ /* 0x000fea0003c00000 */
[----:B------:R0:W1:Y:S02]  /*0380*/  SHFL.DOWN P6, R14, R13, R12, R11 ;  /* 0x0800000c0d0e7389 */ /* 0x00006400000c000b */
[----:B01----:R-:W-:Y:S05]  /*0390*/  ENDCOLLECTIVE ;  /* 0x000000000000791b */ /* 0x003fea0003800000 */
.L_x_8:
[----:B------:R-:W-:Y:S02]  /*03a0*/  IMAD.MOV.U32 R12, RZ, RZ, 0x2 ;  /* 0x00000002ff0c7424 */ /* 0x000fe400078e00ff */
[----:B------:R-:W-:-:S05]  /*03b0*/  FADD R4, R2, R14 ;  /* 0x0000000e02047221 */ /* 0x000fca0000000000 */
[----:B------:R-:W-:-:S07]  /*03c0*/  MOV R13, R4 ;  /* 0x00000004000d7202 */ /* 0x000fce0000000f00 */
[----:B------:R-:W-:Y:S05]  /*03d0*/  WARPSYNC.COLLECTIVE R15, `(.L_x_9) ;  /* 0x000000000f087348 */ /* 0x000fea0003c00000 */
[----:B------:R0:W1:Y:S02]  /*03e0*/  SHFL.DOWN P6, R14, R13, R12, R11 ;  /* 0x0800000c0d0e7389 */ /* 0x00006400000c000b */
[----:B01----:R-:W-:Y:S05]  /*03f0*/  ENDCOLLECTIVE ;  /* 0x000000000000791b */ /* 0x003fea0003800000 */
.L_x_9:
[----:B------:R-:W-:Y:S02]  /*0400*/  HFMA2 R12, -RZ, RZ, 0, 5.9604644775390625e-08 ;  /* 0x00000001ff0c7431 */ /* 0x000fe400000001ff */
[----:B------:R-:W-:-:S05]  /*0410*/  FADD R6, R4, R14 ;  /* 0x0000000e04067221 */ /* 0x000fca0000000000 */
[----:B------:R-:W-:-:S07]  /*0420*/  MOV R13, R6 ;  /* 0x00000006000d7202 */ /* 0x000fce0000000f00 */
[----:B------:R-:W-:Y:S05]  /*0430*/  WARPSYNC.COLLECTIVE R15, `(.L_x_10) ;  /* 0x000000000f087348 */ /* 0x000fea0003c00000 */
[----:B------:R0:W1:Y:S02]  /*0440*/  SHFL.DOWN P6, R14, R13, R12, R11 ;  /* 0x0800000c0d0e7389 */ /* 0x00006400000c000b */
[----:B01----:R-:W-:Y:S05]  /*0450*/  ENDCOLLECTIVE ;  /* 0x000000000000791b */ /* 0x003fea0003800000 */
.L_x_10:
[----:B------:R-:W-:Y:S05]  /*0460*/  BRA `(.L_x_11) ;  /* 0xfffffffc00407947 */ /* 0x000fea000383ffff */
.L_x_12:
        /* <DEDUP_REMOVED lines=9> */
.L_x_25:


//--------------------- .text._Z7correctf         --------------------------
	.section	.text._Z7correctf,"ax",@progbits
	.align	128
        .global         _Z7correctf
        .type           _Z7correctf,@function
        .size           _Z7correctf,(.L_x_26 - _Z7correctf)
        .other          _Z7correctf,@"STO_CUDA_ENTRY STV_DEFAULT"
_Z7correctf:
.text._Z7correctf:
[----:B------:R-:W0:Y:S01]  /*0000*/  LDC R1, c[0x0][0x37c] ;  /* 0x0000df00ff017b82 */ /* 0x000e220000000800 */
[----:B------:R-:W1:Y:S01]  /*0010*/  S2R R10, SR_TID.X ;  /* 0x00000000000a7919 */ /* 0x000e620000002100 */
[----:B------:R-:W2:Y:S01]  /*0020*/  LDCU UR4, c[0x0][0x2f8] ;  /* 0x00005f00ff0477ac */ /* 0x000ea20008000800 */
[----:B0-----:R-:W-:Y:S01]  /*0030*/  IADD3 R1, PT, PT, R1, -0x8, RZ ;  /* 0xfffffff801017810 */ /* 0x001fe20007ffe0ff */
[----:B------:R-:W-:Y:S01]  /*0040*/  BSSY B0, `(.L_x_13) ;  /* 0x0000019000007945 */ /* 0x000fe20003800000 */
[----:B------:R-:W0:Y:S02]  /*0050*/  LDCU UR5, c[0x0][0x2fc] ;  /* 0x00005f80ff0577ac */ /* 0x000e240008000800 */
[----:B--2---:R-:W-:-:S05]  /*0060*/  IADD3 R6, P2, PT, R1, UR4, RZ ;  /* 0x0000000401067c10 */ /* 0x004fca000ff5e0ff */
[----:B0-----:R-:W-:Y:S01]  /*0070*/  IMAD.X R7, RZ, RZ, UR5, P2 ;  /* 0x00000005ff077e24 */ /* 0x001fe200090e06ff */
[C---:B-1----:R-:W-:Y:S02]  /*0080*/  ISETP.GE.U32.AND P0, PT, R10.reuse, 0x17, PT ;  /* 0x000000170a00780c */ /* 0x042fe40003f06070 */
[----:B------:R-:W-:Y:S02]  /*0090*/  ISETP.GT.U32.AND P1, PT, R10, 0x16, PT ;  /* 0x000000160a00780c */ /* 0x000fe40003f24070 */
[----:B------:R-:W-:-:S09]  /*00a0*/  I2FP.F32.U32 R13, R10 ;  /* 0x0000000a000d7245 */ /* 0x000fd20000201000 */
[----:B------:R-:W-:Y:S02]  /*00b0*/  VOTEU.ANY UR36, UPT, !P0 ;  /* 0x0000000000247886 */ /* 0x000fe400040e0100 */
[----:B------:R-:W-:Y:S05]  /*00c0*/  @P1 BRA `(.L_x_14) ;  /* 0x0000000000401947 */ /* 0x000fea0003800000 */
[----:B------:R-:W-:Y:S05]  /*00d0*/  BRA.DIV UR36, `(.L_x_15) ;  /* 0x0000000224787947 */ /* 0x000fea000b800000 */
[----:B------:R-:W-:Y:S01]  /*00e0*/  MOV R4, UR36 ;  /* 0x0000002400047c02 */ /* 0x000fe20008000f00 */
[----:B------:R-:W-:Y:S01]  /*00f0*/  IMAD.U32 R5, RZ, RZ, UR36 ;  /* 0x00000024ff057e24 */ /* 0x000fe2000f8e00ff */
[----:B------:R-:W-:Y:S01]  /*0100*/  MOV R9, UR36 ;  /* 0x0000002400097c02 */ /* 0x000fe20008000f00 */
[----:B------:R-:W-:Y:S01]  /*0110*/  IMAD.U32 R8, RZ, RZ, UR36 ;  /* 0x00000024ff087e24 */ /* 0x000fe2000f8e00ff */
[----:B------:R-:W-:Y:S01]  /*0120*/  MOV R11, UR36 ;  /* 0x00000024000b7c02 */ /* 0x000fe20008000f00 */
        /* <DEDUP_REMOVED lines=9> */
.L_x_22:
[----:B-1----:R-:W-:-:S07]  /*01c0*/  FADD R13, R4, R14 ;  /* 0x0000000e040d7221 */ /* 0x002fce0000000000 */
.L_x_14:
[----:B------:R-:W-:Y:S05]  /*01d0*/  BSYNC B0 ;  /* 0x0000000000007941 */ /* 0x000fea0003800000 */
.L_x_13:
[----:B------:R-:W1:Y:S02]  /*01e0*/  LDCU UR4, c[0x0][0x380] ;  /* 0x00007000ff0477ac */ /* 0x000e640008000800 */
[----:B-1----:R-:W-:-:S04]  /*01f0*/  FSETP.NEU.AND P0, PT, R13, UR4, PT ;  /* 0x000000040d007c0b */ /* 0x002fc8000bf0d000 */
[----:B------:R-:W-:-:S13]  /*0200*/  ISETP.NE.OR P0, PT, R10, RZ, !P0 ;  /* 0x000000ff0a00720c */ /* 0x000fda0004705670 */
[----:B------:R-:W-:Y:S05]  /*0210*/  @P0 EXIT ;  /* 0x000000000000094d */ /* 0x000fea0003800000 */
[----:B------:R-:W1:Y:S01]  /*0220*/  F2F.F64.F32 R2, R13 ;  /* 0x0000000d00027310 */ /* 0x000e620000201800 */
[----:B------:R-:W-:Y:S01]  /*0230*/  MOV R0, 0x0 ;  /* 0x0000000000007802 */ /* 0x000fe20000000f00 */
[----:B------:R-:W0:Y:S03]  /*0240*/  LDCU.64 UR4, c[0x4][0x8] ;  /* 0x01000100ff0477ac */ /* 0x000e260008000a00 */
[----:B------:R2:W3:Y:S01]  /*0250*/  LDC.64 R8, c[0x4][R0] ;  /* 0x0100000000087b82 */ /* 0x0004e20000000a00 */
[----:B-1----:R2:W-:Y:S01]  /*0260*/  STL.64 [R1], R2 ;  /* 0x0000000201007387 */ /* 0x0025e20000100a00 */
[----:B0-----:R-:W-:Y:S01]  /*0270*/  IMAD.U32 R4, RZ, RZ, UR4 ;  /* 0x00000004ff047e24 */ /* 0x001fe2000f8e00ff */
[----:B------:R-:W-:-:S07]  /*0280*/  MOV R5, UR5 ;  /* 0x0000000500057c02 */ /* 0x000fce0008000f00 */
[----:B------:R-:W-:-:S07]  /*0290*/  LEPC R20, `(.L_x_16) ;  /* 0x000000001014794e */ /* 0x000fce0000000000 */
[----:B--23--:R-:W-:Y:S05]  /*02a0*/  CALL.ABS.NOINC R8 ;  /* 0x0000000008007343 */ /* 0x00cfea0003c00000 */
.L_x_16:
[----:B------:R-:W-:Y:S05]  /*02b0*/  EXIT ;  /* 0x000000000000794d */ /* 0x000fea0003800000 */
.L_x_15:
[----:B------:R-:W-:Y:S02]  /*02c0*/  HFMA2 R12, -RZ, RZ, 0, 9.5367431640625e-07 ;  /* 0x00000010ff0c7431 */ /* 0x000fe400000001ff */
[----:B------:R-:W-:Y:S01]  /*02d0*/  IMAD.U32 R15, RZ, RZ, UR36 ;  /* 0x00000024ff0f7e24 */ /* 0x000fe2000f8e00ff */
[----:B------:R-:W-:Y:S01]  /*02e0*/  MOV R2, UR36 ;  /* 0x0000002400027c02 */ /* 0x000fe20008000f00 */
[----:B------:R-:W-:Y:S01]  /*02f0*/  IMAD.MOV.U32 R11, RZ, RZ, 0x1f ;  /* 0x0000001fff0b7424 */ /* 0x000fe200078e00ff */
[----:B------:R-:W-:-:S07]  /*0300*/  MOV R3, UR36 ;  /* 0x0000002400037c02 */ /* 0x000fce0008000f00 */
[----:B------:R-:W-:Y:S05]  /*0310*/  WARPSYNC.COLLECTIVE R15, `(.L_x_17) ;  /* 0x000000000f087348 */ /* 0x000fea0003c00000 */
[----:B------:R0:W1:Y:S02]  /*0320*/  SHFL.DOWN P6, R14, R13, R12, R11 ;  /* 0x0800000c0d0e7389 */ /* 0x00006400000c000b */
[----:B01----:R-:W-:Y:S05]  /*0330*/  ENDCOLLECTIVE ;  /* 0x000000000000791b */ /* 0x003fea0003800000 */
.L_x_17:
[----:B------:R-:W-:Y:S01]  /*0340*/  MOV R12, 0x8 ;  /* 0x00000008000c7802 */ /* 0x000fe20000000f00 */
[----:B------:R-:W-:Y:S02]  /*0350*/  IMAD.MOV.U32 R15, RZ, RZ, R2 ;  /* 0x000000ffff0f7224 */ /* 0x000fe400078e0002 */
[----:B------:R-:W-:-:S04]  /*0360*/  FADD R0, R13, R14 ;  /* 0x0000000e0d007221 */ /* 0x000fc80000000000 */
[----:B------:R-:W-:-:S07]  /*0370*/  IMAD.MOV.U32 R13, RZ, RZ, R0 ;  /* 0x000000ffff0d7224 */ /* 0x000fce00078e0000 */
[----:B------:R-:W-:Y:S05]  /*0380*/  WARPSYNC.COLLECTIVE R15, `(.L_x_18) ;  /* 0x000000000f087348 */ /* 0x000fea0003c00000 */
[----:B------:R0:W1:Y:S02]  /*0390*/  SHFL.DOWN P6, R14, R13, R12, R11 ;  /* 0x0800000c0d0e7389 */ /* 0x00006400000c000b */
[----:B01----:R-:W-:Y:S05]  /*03a0*/  ENDCOLLECTIVE ;  /* 0x000000000000791b */ /* 0x003fea0003800000 */
.L_x_18:
[----:B------:R-:W-:Y:S02]  /*03b0*/  HFMA2 R12, -RZ, RZ, 0, 2.384185791015625e-07 ;  /* 0x00000004ff0c7431 */ /* 0x000fe400000001ff */
[----:B------:R-:W-:Y:S02]  /*03c0*/  IMAD.MOV.U32 R15, RZ, RZ, R3 ;  /* 0x000000ffff0f7224 */ /* 0x000fe400078e0003 */
[----:B------:R-:W-:Y:S01]  /*03d0*/  FADD R2, R0, R14 ;  /* 0x0000000e00027221 */ /* 0x000fe20000000000 */
[----:B------:R-:W-:-:S03]  /*03e0*/  MOV R0, UR36 ;  /* 0x0000002400007c02 */ /* 0x000fc60008000f00 */
[----:B------:R-:W-:-:S07]  /*03f0*/  IMAD.MOV.U32 R13, RZ, RZ, R2 ;  /* 0x000000ffff0d7224 */ /* 0x000fce00078e0002 */
[----:B------:R-:W-:Y:S05]  /*0400*/  WARPSYNC.COLLECTIVE R15, `(.L_x_19) ;  /* 0x000000000f087348 */ /* 0x000fea0003c00000 */
[----:B------:R0:W1:Y:S02]  /*0410*/  SHFL.DOWN P6, R14, R13, R12, R11 ;  /* 0x0800000c0d0e7389 */ /* 0x00006400000c000b */
[----:B01----:R-:W-:Y:S05]  /*0420*/  ENDCOLLECTIVE ;  /* 0x000000000000791b */ /* 0x003fea0003800000 */
.L_x_19:
[----:B------:R-:W-:Y:S01]  /*0430*/  MOV R12, 0x2 ;  /* 0x00000002000c7802 */ /* 0x000fe20000000f00 */
[----:B------:R-:W-:Y:S01]  /*0440*/  IMAD.MOV.U32 R15, RZ, RZ, R0 ;  /* 0x000000ffff0f7224 */ /* 0x000fe200078e0000 */
[----:B------:R-:W-:Y:S01]  /*0450*/  MOV R0, UR36 ;  /* 0x0000002400007c02 */ /* 0x000fe20008000f00 */
[----:B------:R-:W-:-:S04]  /*0460*/  FADD R3, R2, R14 ;  /* 0x0000000e02037221 */ /* 0x000fc80000000000 */
[----:B------:R-:W-:-:S07]  /*0470*/  IMAD.MOV.U32 R13, RZ, RZ, R3 ;  /* 0x000000ffff0d7224 */ /* 0x000fce00078e0003 */
[----:B------:R-:W-:Y:S05]  /*0480*/  WARPSYNC.COLLECTIVE R15, `(.L_x_20) ;  /* 0x000000000f087348 */ /* 0x000fea0003c00000 */
[----:B------:R0:W1:Y:S02]  /*0490*/  SHFL.DOWN P6, R14, R13, R12, R11 ;  /* 0x0800000c0d0e7389 */ /* 0x00006400000c000b */
[----:B01----:R-:W-:Y:S05]  /*04a0*/  ENDCOLLECTIVE ;  /* 0x000000000000791b */ /* 0x003fea0003800000 */
.L_x_20:
[----:B------:R-:W-:Y:S01]  /*04b0*/  HFMA2 R12, -RZ, RZ, 0, 5.9604644775390625e-08 ;  /* 0x00000001ff0c7431 */ /* 0x000fe200000001ff */
[----:B------:R-:W-:Y:S01]  /*04c0*/  MOV R15, R0 ;  /* 0x00000000000f7202 */ /* 0x000fe20000000f00 */
[----:B------:R-:W-:-:S04]  /*04d0*/  FADD R4, R3, R14 ;  /* 0x0000000e03047221 */ /* 0x000fc80000000000 */
[----:B------:R-:W-:-:S07]  /*04e0*/  IMAD.MOV.U32 R13, RZ, RZ, R4 ;  /* 0x000000ffff0d7224 */ /* 0x000fce00078e0004 */
[----:B------:R-:W-:Y:S05]  /*04f0*/  WARPSYNC.COLLECTIVE R15, `(.L_x_21) ;  /* 0x000000000f087348 */ /* 0x000fea0003c00000 */
[----:B------:R0:W1:Y:S02]  /*0500*/  SHFL.DOWN P6, R14, R13, R12, R11 ;  /* 0x0800000c0d0e7389 */ /* 0x00006400000c000b */
[----:B01----:R-:W-:Y:S05]  /*0510*/  ENDCOLLECTIVE ;  /* 0x000000000000791b */ /* 0x003fea0003800000 */
.L_x_21:
[----:B------:R-:W-:Y:S05]  /*0520*/  BRA `(.L_x_22) ;  /* 0xfffffffc00247947 */ /* 0x000fea000383ffff */
.L_x_23:
        /* <DEDUP_REMOVED lines=13> */
.L_x_26:


//--------------------- .nv.global.init           --------------------------
	.section	.nv.global.init,"aw",@progbits
.nv.global.init:
	.type		$str,@object
	.size		$str,(.L_0 - $str)
$str:
        /*0000*/ 	.byte	0x25, 0x66, 0x0a, 0x00
.L_0:


//--------------------- .nv.shared._Z11incorrect_2f --------------------------
	.section	.nv.shared._Z11incorrect_2f,"aw",@nobits
	.sectionflags	@""
	.align	4
.nv.shared._Z11incorrect_2f:
	.zero		1152


//--------------------- .nv.shared.reserved.0     --------------------------
	.section	.nv.shared.reserved.0,"aw",@nobits
	.weak		__nv_reservedSMEM_offset_0_alias
	.size		__nv_reservedSMEM_offset_0_alias, 0, 64
	.other		__nv_reservedSMEM_offset_0_alias,@"STO_CUDA_RESERVED_SHARED STV_DEFAULT"
__nv_reservedSMEM_offset_0_alias:
	.zero		0
	.zero		64


//--------------------- .nv.constant0._Z11incorrect_2f --------------------------
	.section	.nv.constant0._Z11incorrect_2f,"a",@progbits
	.sectionflags	@""
	.align	4
.nv.constant0._Z11incorrect_2f:
	.zero		900


//--------------------- .nv.constant0._Z9incorrectf --------------------------
	.section	.nv.constant0._Z9incorrectf,"a",@progbits
	.sectionflags	@""
	.align	4
.nv.constant0._Z9incorrectf:
	.zero		900


//--------------------- .nv.constant0._Z7correctf --------------------------
	.section	.nv.constant0._Z7correctf,"a",@progbits
	.sectionflags	@""
	.align	4
.nv.constant0._Z7correctf:
	.zero		900


//--------------------- SYMBOLS --------------------------

	.type		.nv.reservedSmem.offset0,@object
	.size		.nv.reservedSmem.offset0,0x4
	.type		.nv.reservedSmem.cap,@object
	.size		.nv.reservedSmem.cap,0x4
	.type		vprintf,@function
